//
// Generated by NVIDIA NVVM Compiler
//
// Compiler Build ID: CL-36424714
// Cuda compilation tools, release 13.0, V13.0.88
// Based on NVVM 20.0.0
//

.version 9.0
.target sm_100
.address_size 64

	// .globl	_Z14matrixMultiplyPKdS0_Pdi

.visible .entry _Z14matrixMultiplyPKdS0_Pdi(
	.param .u64 .ptr .align 1 _Z14matrixMultiplyPKdS0_Pdi_param_0,
	.param .u64 .ptr .align 1 _Z14matrixMultiplyPKdS0_Pdi_param_1,
	.param .u64 .ptr .align 1 _Z14matrixMultiplyPKdS0_Pdi_param_2,
	.param .u32 _Z14matrixMultiplyPKdS0_Pdi_param_3
)
{
	.reg .pred 	%p<10>;
	.reg .b32 	%r<41>;
	.reg .b64 	%rd<67>;
	.reg .b64 	%fd<67>;

	ld.param.u64 	%rd14, [_Z14matrixMultiplyPKdS0_Pdi_param_0];
	ld.param.u64 	%rd15, [_Z14matrixMultiplyPKdS0_Pdi_param_1];
	ld.param.u32 	%r17, [_Z14matrixMultiplyPKdS0_Pdi_param_3];
	cvta.to.global.u64 	%rd1, %rd15;
	cvta.to.global.u64 	%rd2, %rd14;
	mov.u32 	%r18, %ctaid.x;
	mov.u32 	%r19, %ntid.x;
	mov.u32 	%r20, %tid.x;
	mad.lo.s32 	%r1, %r18, %r19, %r20;
	mov.u32 	%r21, %ctaid.y;
	mov.u32 	%r22, %ntid.y;
	mov.u32 	%r23, %tid.y;
	mad.lo.s32 	%r2, %r21, %r22, %r23;
	max.s32 	%r24, %r2, %r1;
	setp.ge.s32 	%p1, %r24, %r17;
	@%p1 bra 	$L__BB0_13;
	mul.lo.s32 	%r3, %r17, %r2;
	and.b32  	%r4, %r17, 7;
	setp.lt.u32 	%p2, %r17, 8;
	mov.f64 	%fd66, 0d0000000000000000;
	mov.b32 	%r39, 0;
	@%p2 bra 	$L__BB0_4;
	and.b32  	%r26, %r17, 2147483640;
	neg.s32 	%r37, %r26;
	mul.wide.s32 	%rd16, %r17, 8;
	add.s64 	%rd3, %rd1, %rd16;
	mul.wide.s32 	%rd17, %r17, 16;
	add.s64 	%rd4, %rd1, %rd17;
	mul.wide.s32 	%rd18, %r17, 24;
	add.s64 	%rd5, %rd1, %rd18;
	mul.wide.s32 	%rd19, %r17, 32;
	add.s64 	%rd6, %rd1, %rd19;
	mul.wide.s32 	%rd20, %r17, 40;
	add.s64 	%rd7, %rd1, %rd20;
	mul.wide.s32 	%rd21, %r17, 48;
	add.s64 	%rd8, %rd1, %rd21;
	mul.wide.s32 	%rd22, %r17, 56;
	add.s64 	%rd9, %rd1, %rd22;
	mul.wide.u32 	%rd23, %r3, 8;
	add.s64 	%rd24, %rd23, %rd2;
	add.s64 	%rd66, %rd24, 32;
	mov.f64 	%fd66, 0d0000000000000000;
	mov.u32 	%r36, %r1;
$L__BB0_3:
	.pragma "nounroll";
	and.b32  	%r39, %r17, 2147483640;
	mul.wide.s32 	%rd25, %r36, 8;
	add.s64 	%rd26, %rd3, %rd25;
	add.s64 	%rd27, %rd4, %rd25;
	add.s64 	%rd28, %rd5, %rd25;
	add.s64 	%rd29, %rd6, %rd25;
	add.s64 	%rd30, %rd7, %rd25;
	add.s64 	%rd31, %rd8, %rd25;
	add.s64 	%rd32, %rd9, %rd25;
	add.s64 	%rd33, %rd1, %rd25;
	ld.global.f64 	%fd16, [%rd66+-32];
	ld.global.f64 	%fd17, [%rd33];
	fma.rn.f64 	%fd18, %fd16, %fd17, %fd66;
	ld.global.f64 	%fd19, [%rd66+-24];
	ld.global.f64 	%fd20, [%rd26];
	fma.rn.f64 	%fd21, %fd19, %fd20, %fd18;
	ld.global.f64 	%fd22, [%rd66+-16];
	ld.global.f64 	%fd23, [%rd27];
	fma.rn.f64 	%fd24, %fd22, %fd23, %fd21;
	ld.global.f64 	%fd25, [%rd66+-8];
	ld.global.f64 	%fd26, [%rd28];
	fma.rn.f64 	%fd27, %fd25, %fd26, %fd24;
	ld.global.f64 	%fd28, [%rd66];
	ld.global.f64 	%fd29, [%rd29];
	fma.rn.f64 	%fd30, %fd28, %fd29, %fd27;
	ld.global.f64 	%fd31, [%rd66+8];
	ld.global.f64 	%fd32, [%rd30];
	fma.rn.f64 	%fd33, %fd31, %fd32, %fd30;
	ld.global.f64 	%fd34, [%rd66+16];
	ld.global.f64 	%fd35, [%rd31];
	fma.rn.f64 	%fd36, %fd34, %fd35, %fd33;
	ld.global.f64 	%fd37, [%rd66+24];
	ld.global.f64 	%fd38, [%rd32];
	fma.rn.f64 	%fd66, %fd37, %fd38, %fd36;
	add.s32 	%r37, %r37, 8;
	shl.b32 	%r27, %r17, 3;
	add.s32 	%r36, %r36, %r27;
	add.s64 	%rd66, %rd66, 64;
	setp.ne.s32 	%p3, %r37, 0;
	@%p3 bra 	$L__BB0_3;
$L__BB0_4:
	setp.eq.s32 	%p4, %r4, 0;
	@%p4 bra 	$L__BB0_12;
	and.b32  	%r12, %r17, 3;
	setp.lt.u32 	%p5, %r4, 4;
	@%p5 bra 	$L__BB0_7;
	add.s32 	%r28, %r39, %r3;
	mul.wide.u32 	%rd34, %r28, 8;
	add.s64 	%rd35, %rd2, %rd34;
	ld.global.f64 	%fd40, [%rd35];
	mad.lo.s32 	%r29, %r39, %r17, %r1;
	mul.wide.s32 	%rd36, %r29, 8;
	add.s64 	%rd37, %rd1, %rd36;
	ld.global.f64 	%fd41, [%rd37];
	fma.rn.f64 	%fd42, %fd40, %fd41, %fd66;
	cvt.u64.u32 	%rd38, %r3;
	cvt.u64.u32 	%rd39, %r39;
	add.s64 	%rd40, %rd39, %rd38;
	shl.b64 	%rd41, %rd40, 3;
	add.s64 	%rd42, %rd2, %rd41;
	ld.global.f64 	%fd43, [%rd42+8];
	mul.wide.s32 	%rd43, %r17, 8;
	add.s64 	%rd44, %rd37, %rd43;
	ld.global.f64 	%fd44, [%rd44];
	fma.rn.f64 	%fd45, %fd43, %fd44, %fd42;
	ld.global.f64 	%fd46, [%rd42+16];
	add.s64 	%rd45, %rd44, %rd43;
	ld.global.f64 	%fd47, [%rd45];
	fma.rn.f64 	%fd48, %fd46, %fd47, %fd45;
	ld.global.f64 	%fd49, [%rd42+24];
	add.s64 	%rd46, %rd45, %rd43;
	ld.global.f64 	%fd50, [%rd46];
	fma.rn.f64 	%fd66, %fd49, %fd50, %fd48;
	add.s32 	%r39, %r39, 4;
$L__BB0_7:
	setp.eq.s32 	%p6, %r12, 0;
	@%p6 bra 	$L__BB0_12;
	setp.eq.s32 	%p7, %r12, 1;
	@%p7 bra 	$L__BB0_10;
	add.s32 	%r30, %r39, %r3;
	mul.wide.u32 	%rd47, %r30, 8;
	add.s64 	%rd48, %rd2, %rd47;
	ld.global.f64 	%fd52, [%rd48];
	mad.lo.s32 	%r31, %r39, %r17, %r1;
	mul.wide.s32 	%rd49, %r31, 8;
	add.s64 	%rd50, %rd1, %rd49;
	ld.global.f64 	%fd53, [%rd50];
	fma.rn.f64 	%fd54, %fd52, %fd53, %fd66;
	cvt.u64.u32 	%rd51, %r3;
	cvt.u64.u32 	%rd52, %r39;
	add.s64 	%rd53, %rd52, %rd51;
	shl.b64 	%rd54, %rd53, 3;
	add.s64 	%rd55, %rd2, %rd54;
	ld.global.f64 	%fd55, [%rd55+8];
	mul.wide.s32 	%rd56, %r17, 8;
	add.s64 	%rd57, %rd50, %rd56;
	ld.global.f64 	%fd56, [%rd57];
	fma.rn.f64 	%fd66, %fd55, %fd56, %fd54;
	add.s32 	%r39, %r39, 2;
$L__BB0_10:
	and.b32  	%r32, %r17, 1;
	setp.eq.b32 	%p8, %r32, 1;
	not.pred 	%p9, %p8;
	@%p9 bra 	$L__BB0_12;
	add.s32 	%r33, %r39, %r3;
	mul.wide.u32 	%rd58, %r33, 8;
	add.s64 	%rd59, %rd2, %rd58;
	ld.global.f64 	%fd57, [%rd59];
	mad.lo.s32 	%r34, %r39, %r17, %r1;
	mul.wide.s32 	%rd60, %r34, 8;
	add.s64 	%rd61, %rd1, %rd60;
	ld.global.f64 	%fd58, [%rd61];
	fma.rn.f64 	%fd66, %fd57, %fd58, %fd66;
$L__BB0_12:
	ld.param.u64 	%rd65, [_Z14matrixMultiplyPKdS0_Pdi_param_2];
	add.s32 	%r35, %r3, %r1;
	cvta.to.global.u64 	%rd62, %rd65;
	mul.wide.s32 	%rd63, %r35, 8;
	add.s64 	%rd64, %rd62, %rd63;
	st.global.f64 	[%rd64], %fd66;
$L__BB0_13:
	ret;

}


// ===== COMPILED SASS (sm_100) =====

	.target	sm_100

	.elftype	@"ET_EXEC"


//--------------------- .note.nv.tkinfo           --------------------------
	.section	.note.nv.tkinfo,"",@"SHT_NOTE"
	.sectionflags	@"SHF_NOTE_NV_TKINFO"
	.tkinfo
        /*0018*/ 	.word	0x00000002
        /*0030*/ 	.string	""
        /*0030*/ 	.string	"ptxas"
        /*0030*/ 	.string	"Cuda compilation tools, release 13.0, V13.0.88"
        /*0030*/ 	.string	"Build cuda_13.0.r13.0/compiler.36424714_0"
        /*0030*/ 	.string	"-arch sm_100 -m 64 "



//--------------------- .note.nv.cuinfo           --------------------------
	.section	.note.nv.cuinfo,"",@"SHT_NOTE"
	.sectionflags	@"SHF_NOTE_NV_CUINFO"
        /*0018*/ 	.short	0x0002
        /*001a*/ 	.short	0x0064
        /*001c*/ 	.short	0x0082
	.zero		2


//--------------------- .nv.info                  --------------------------
	.section	.nv.info,"",@"SHT_CUDA_INFO"
	.align	4


	//----- nvinfo : EIATTR_REGCOUNT
	.align		4
        /*0000*/ 	.byte	0x04, 0x2f
        /*0002*/ 	.short	(.L_1 - .L_0)
	.align		4
.L_0:
        /*0004*/ 	.word	index@(_Z14matrixMultiplyPKdS0_Pdi)
        /*0008*/ 	.word	0x0000001e


	//----- nvinfo : EIATTR_FRAME_SIZE
	.align		4
.L_1:
        /*000c*/ 	.byte	0x04, 0x11
        /*000e*/ 	.short	(.L_3 - .L_2)
	.align		4
.L_2:
        /*0010*/ 	.word	index@(_Z14matrixMultiplyPKdS0_Pdi)
        /*0014*/ 	.word	0x00000000


	//----- nvinfo : EIATTR_MIN_STACK_SIZE
	.align		4
.L_3:
        /*0018*/ 	.byte	0x04, 0x12
        /*001a*/ 	.short	(.L_5 - .L_4)
	.align		4
.L_4:
        /*001c*/ 	.word	index@(_Z14matrixMultiplyPKdS0_Pdi)
        /*0020*/ 	.word	0x00000000
.L_5:


//--------------------- .nv.compat                --------------------------
	.section	.nv.compat,"",@"SHT_CUDA_COMPAT_INFO"
	.align	4
        /*0000*/ 	.byte	0x02, 0x09, 0x00, 0x00, 0x02, 0x02, 0x01, 0x00, 0x02, 0x05, 0x05, 0x00, 0x03, 0x07, 0x01, 0x01
        /*0010*/ 	.byte	0x02, 0x03, 0x00, 0x00, 0x02, 0x06, 0x01, 0x00, 0x04, 0x0b, 0x08, 0x00, 0x01, 0x00, 0x00, 0x00
        /*0020*/ 	.byte	0x00, 0x00, 0x00, 0x00


//--------------------- .nv.info._Z14matrixMultiplyPKdS0_Pdi --------------------------
	.section	.nv.info._Z14matrixMultiplyPKdS0_Pdi,"",@"SHT_CUDA_INFO"
	.sectionflags	@""
	.align	4


	//----- nvinfo : EIATTR_CUDA_API_VERSION
	.align		4
        /*0000*/ 	.byte	0x04, 0x37
        /*0002*/ 	.short	(.L_7 - .L_6)
.L_6:
        /*0004*/ 	.word	0x00000082


	//----- nvinfo : EIATTR_KPARAM_INFO
	.align		4
.L_7:
        /*0008*/ 	.byte	0x04, 0x17
        /*000a*/ 	.short	(.L_9 - .L_8)
.L_8:
        /*000c*/ 	.word	0x00000000
        /*0010*/ 	.short	0x0003
        /*0012*/ 	.short	0x0018
        /*0014*/ 	.byte	0x00, 0xf0, 0x11, 0x00


	//----- nvinfo : EIATTR_KPARAM_INFO
	.align		4
.L_9:
        /*0018*/ 	.byte	0x04, 0x17
        /*001a*/ 	.short	(.L_11 - .L_10)
.L_10:
        /*001c*/ 	.word	0x00000000
        /*0020*/ 	.short	0x0002
        /*0022*/ 	.short	0x0010
        /*0024*/ 	.byte	0x00, 0xf5, 0x21, 0x00


	//----- nvinfo : EIATTR_KPARAM_INFO
	.align		4
.L_11:
        /*0028*/ 	.byte	0x04, 0x17
        /*002a*/ 	.short	(.L_13 - .L_12)
.L_12:
        /*002c*/ 	.word	0x00000000
        /*0030*/ 	.short	0x0001
        /*0032*/ 	.short	0x0008
        /*0034*/ 	.byte	0x00, 0xf5, 0x21, 0x00


	//----- nvinfo : EIATTR_KPARAM_INFO
	.align		4
.L_13:
        /*0038*/ 	.byte	0x04, 0x17
        /*003a*/ 	.short	(.L_15 - .L_14)
.L_14:
        /*003c*/ 	.word	0x00000000
        /*0040*/ 	.short	0x0000
        /*0042*/ 	.short	0x0000
        /*0044*/ 	.byte	0x00, 0xf5, 0x21, 0x00


	//----- nvinfo : EIATTR_SPARSE_MMA_MASK
	.align		4
.L_15:
        /*0048*/ 	.byte	0x03, 0x50
        /*004a*/ 	.short	0x0000


	//----- nvinfo : EIATTR_MAXREG_COUNT
	.align		4
        /*004c*/ 	.byte	0x03, 0x1b
        /*004e*/ 	.short	0x00ff


	//----- nvinfo : EIATTR_MERCURY_ISA_VERSION
	.align		4
        /*0050*/ 	.byte	0x03, 0x5f
        /*0052*/ 	.short	0x0101


	//----- nvinfo : EIATTR_VRC_CTA_INIT_COUNT
	.align		4
        /*0054*/ 	.byte	0x02, 0x4a
	.zero		1
	.zero		1


	//----- nvinfo : EIATTR_EXIT_INSTR_OFFSETS
	.align		4
        /*0058*/ 	.byte	0x04, 0x1c
        /*005a*/ 	.short	(.L_17 - .L_16)


	//   ....[0]....
.L_16:
        /*005c*/ 	.word	0x000000c0


	//   ....[1]....
        /*0060*/ 	.word	0x00000ad0


	//----- nvinfo : EIATTR_CBANK_PARAM_SIZE
	.align		4
.L_17:
        /*0064*/ 	.byte	0x03, 0x19
        /*0066*/ 	.short	0x001c


	//----- nvinfo : EIATTR_PARAM_CBANK
	.align		4
        /*0068*/ 	.byte	0x04, 0x0a
        /*006a*/ 	.short	(.L_19 - .L_18)
	.align		4
.L_18:
        /*006c*/ 	.word	index@(.nv.constant0._Z14matrixMultiplyPKdS0_Pdi)
        /*0070*/ 	.short	0x0380
        /*0072*/ 	.short	0x001c


	//----- nvinfo : EIATTR_SW_WAR
	.align		4
.L_19:
        /*0074*/ 	.byte	0x04, 0x36
        /*0076*/ 	.short	(.L_21 - .L_20)
.L_20:
        /*0078*/ 	.word	0x00000008
.L_21:


//--------------------- .nv.callgraph             --------------------------
	.section	.nv.callgraph,"",@"SHT_CUDA_CALLGRAPH"
	.align	4
	.sectionentsize	8
	.align		4
        /*0000*/ 	.word	0x00000000
	.align		4
        /*0004*/ 	.word	0xffffffff
	.align		4
        /*0008*/ 	.word	0x00000000
	.align		4
        /*000c*/ 	.word	0xfffffffe
	.align		4
        /*0010*/ 	.word	0x00000000
	.align		4
        /*0014*/ 	.word	0xfffffffd
	.align		4
        /*0018*/ 	.word	0x00000000
	.align		4
        /*001c*/ 	.word	0xfffffffc


//--------------------- .text._Z14matrixMultiplyPKdS0_Pdi --------------------------
	.section	.text._Z14matrixMultiplyPKdS0_Pdi,"ax",@progbits
	.align	128
        .global         _Z14matrixMultiplyPKdS0_Pdi
        .type           _Z14matrixMultiplyPKdS0_Pdi,@function
        .size           _Z14matrixMultiplyPKdS0_Pdi,(.L_x_5 - _Z14matrixMultiplyPKdS0_Pdi)
        .other          _Z14matrixMultiplyPKdS0_Pdi,@"STO_CUDA_ENTRY STV_DEFAULT"
_Z14matrixMultiplyPKdS0_Pdi:
.text._Z14matrixMultiplyPKdS0_Pdi:
[----:B------:R-:W-:Y:S01]  /*0000*/  LDC R1, c[0x0][0x37c] ;  /* 0x0000df00ff017b82 */ /* 0x000fe20000000800 */
[----:B------:R-:W0:Y:S07]  /*0010*/  S2R R3, SR_TID.X ;  /* 0x0000000000037919 */ /* 0x000e2e0000002100 */
[----:B------:R-:W0:Y:S01]  /*0020*/  LDC R0, c[0x0][0x360] ;  /* 0x0000d800ff007b82 */ /* 0x000e220000000800 */
[----:B------:R-:W1:Y:S01]  /*0030*/  LDCU UR18, c[0x0][0x398] ;  /* 0x00007300ff1277ac */ /* 0x000e620008000800 */
[----:B------:R-:W2:Y:S06]  /*0040*/  S2R R2, SR_TID.Y ;  /* 0x0000000000027919 */ /* 0x000eac0000002200 */
[----:B------:R-:W0:Y:S08]  /*0050*/  S2UR UR4, SR_CTAID.X ;  /* 0x00000000000479c3 */ /* 0x000e300000002500 */
[----:B------:R-:W2:Y:S08]  /*0060*/  S2UR UR5, SR_CTAID.Y ;  /* 0x00000000000579c3 */ /* 0x000eb00000002600 */
[----:B------:R-:W2:Y:S01]  /*0070*/  LDC R21, c[0x0][0x364] ;  /* 0x0000d900ff157b82 */ /* 0x000ea20000000800 */
[----:B0-----:R-:W-:-:S02]  /*0080*/  IMAD R0, R0, UR4, R3 ;  /* 0x0000000400007c24 */ /* 0x001fc4000f8e0203 */
[----:B--2---:R-:W-:-:S05]  /*0090*/  IMAD R21, R21, UR5, R2 ;  /* 0x0000000515157c24 */ /* 0x004fca000f8e0202 */
[----:B------:R-:W-:-:S04]  /*00a0*/  VIMNMX R2, PT, PT, R0, R21, !PT ;  /* 0x0000001500027248 */ /* 0x000fc80007fe0100 */
[----:B-1----:R-:W-:-:S13]  /*00b0*/  ISETP.GE.AND P0, PT, R2, UR18, PT ;  /* 0x0000001202007c0c */ /* 0x002fda000bf06270 */
[----:B------:R-:W-:Y:S05]  /*00c0*/  @P0 EXIT ;  /* 0x000000000000094d */ /* 0x000fea0003800000 */
[----:B------:R-:W-:Y:S02]  /*00d0*/  UISETP.GE.U32.AND UP0, UPT, UR18, 0x8, UPT ;  /* 0x000000081200788c */ /* 0x000fe4000bf06070 */
[----:B------:R-:W-:Y:S01]  /*00e0*/  IMAD R21, R21, UR18, RZ ;  /* 0x0000001215157c24 */ /* 0x000fe2000f8e02ff */
[----:B------:R-:W-:Y:S01]  /*00f0*/  CS2R R12, SRZ ;  /* 0x00000000000c7805 */ /* 0x000fe2000001ff00 */
[----:B------:R-:W0:Y:S01]  /*0100*/  LDCU.64 UR16, c[0x0][0x358] ;  /* 0x00006b00ff1077ac */ /* 0x000e220008000a00 */
[----:B------:R-:W-:-:S04]  /*0110*/  UMOV UR4, URZ ;  /* 0x000000ff00047c82 */ /* 0x000fc80008000000 */
[----:B------:R-:W-:Y:S05]  /*0120*/  BRA.U !UP0, `(.L_x_0) ;  /* 0x0000000508147547 */ /* 0x000fea000b800000 */
[----:B------:R-:W1:Y:S01]  /*0130*/  LDCU.128 UR20, c[0x0][0x380] ;  /* 0x00007000ff1477ac */ /* 0x000e620008000c00 */
[----:B------:R-:W-:Y:S01]  /*0140*/  IMAD.MOV.U32 R20, RZ, RZ, R0 ;  /* 0x000000ffff147224 */ /* 0x000fe200078e0000 */
[----:B------:R-:W-:Y:S01]  /*0150*/  CS2R R12, SRZ ;  /* 0x00000000000c7805 */ /* 0x000fe2000001ff00 */
[----:B------:R-:W-:-:S04]  /*0160*/  ULOP3.LUT UR4, UR18, 0x7ffffff8, URZ, 0xc0, !UPT ;  /* 0x7ffffff812047892 */ /* 0x000fc8000f8ec0ff */
[----:B------:R-:W-:Y:S01]  /*0170*/  UIADD3 UR4, UPT, UPT, -UR4, URZ, URZ ;  /* 0x000000ff04047290 */ /* 0x000fe2000fffe1ff */
[----:B-1----:R-:W-:Y:S01]  /*0180*/  MOV R2, UR20 ;  /* 0x0000001400027c02 */ /* 0x002fe20008000f00 */
[----:B------:R-:W-:Y:S01]  /*0190*/  IMAD.U32 R3, RZ, RZ, UR21 ;  /* 0x00000015ff037e24 */ /* 0x000fe2000f8e00ff */
[----:B------:R-:W-:Y:S02]  /*01a0*/  UIMAD.WIDE UR6, UR18, 0x18, UR22 ;  /* 0x00000018120678a5 */ /* 0x000fe4000f8e0216 */
[----:B------:R-:W-:Y:S01]  /*01b0*/  UIMAD.WIDE UR8, UR18, 0x20, UR22 ;  /* 0x00000020120878a5 */ /* 0x000fe2000f8e0216 */
[----:B------:R-:W-:Y:S01]  /*01c0*/  IMAD.WIDE.U32 R2, R21, 0x8, R2 ;  /* 0x0000000815027825 */ /* 0x000fe200078e0002 */
[----:B------:R-:W-:Y:S02]  /*01d0*/  UIMAD.WIDE UR10, UR18, 0x28, UR22 ;  /* 0x00000028120a78a5 */ /* 0x000fe4000f8e0216 */
[----:B------:R-:W-:Y:S01]  /*01e0*/  UIMAD.WIDE UR12, UR18, 0x30, UR22 ;  /* 0x00000030120c78a5 */ /* 0x000fe2000f8e0216 */
[----:B------:R-:W-:Y:S01]  /*01f0*/  IADD3 R8, P0, PT, R2, 0x20, RZ ;  /* 0x0000002002087810 */ /* 0x000fe20007f1e0ff */
[----:B------:R-:W-:-:S03]  /*0200*/  UIMAD.WIDE UR14, UR18, 0x38, UR22 ;  /* 0x00000038120e78a5 */ /* 0x000fc6000f8e0216 */
[----:B------:R-:W-:-:S09]  /*0210*/  IADD3.X R9, PT, PT, RZ, R3, RZ, P0, !PT ;  /* 0x00000003ff097210 */ /* 0x000fd200007fe4ff */
.L_x_1:
[----:B------:R-:W-:Y:S01]  /*0220*/  HFMA2 R23, -RZ, RZ, 0, 4.76837158203125e-07 ;  /* 0x00000008ff177431 */ /* 0x000fe200000001ff */
[----:B------:R-:W-:Y:S01]  /*0230*/  UIMAD.WIDE UR24, UR18, 0x8, UR22 ;  /* 0x00000008121878a5 */ /* 0x000fe2000f8e0216 */
[----:B------:R-:W-:Y:S01]  /*0240*/  IMAD.MOV.U32 R2, RZ, RZ, R8 ;  /* 0x000000ffff027224 */ /* 0x000fe200078e0008 */
[----:B------:R-:W-:Y:S01]  /*0250*/  MOV R3, R9 ;  /* 0x0000000900037202 */ /* 0x000fe20000000f00 */
[----:B------:R-:W-:-:S03]  /*0260*/  UIMAD.WIDE UR20, UR18, 0x10, UR22 ;  /* 0x00000010121478a5 */ /* 0x000fc6000f8e0216 */
[----:B------:R-:W-:Y:S01]  /*0270*/  MOV R19, UR25 ;  /* 0x0000001900137c02 */ /* 0x000fe20008000f00 */
[----:B------:R-:W-:Y:S01]  /*0280*/  IMAD.U32 R18, RZ, RZ, UR24 ;  /* 0x00000018ff127e24 */ /* 0x000fe2000f8e00ff */
[----:B0-----:R-:W2:Y:S01]  /*0290*/  LDG.E.64 R24, desc[UR16][R2.64+-0x20] ;  /* 0xffffe01002187981 */ /* 0x001ea2000c1e1b00 */
[C---:B------:R-:W-:Y:S01]  /*02a0*/  IMAD.WIDE R22, R20.reuse, R23, UR22 ;  /* 0x0000001614167e25 */ /* 0x040fe2000f8e0217 */
[----:B------:R-:W-:Y:S02]  /*02b0*/  MOV R16, UR20 ;  /* 0x0000001400107c02 */ /* 0x000fe40008000f00 */
[----:B------:R-:W3:Y:S01]  /*02c0*/  LDG.E.64 R10, desc[UR16][R2.64+-0x18] ;  /* 0xffffe810020a7981 */ /* 0x000ee2000c1e1b00 */
[----:B------:R-:W-:-:S03]  /*02d0*/  IMAD.WIDE R18, R20, 0x8, R18 ;  /* 0x0000000814127825 */ /* 0x000fc600078e0212 */
[----:B------:R-:W2:Y:S01]  /*02e0*/  LDG.E.64 R22, desc[UR16][R22.64] ;  /* 0x0000001016167981 */ /* 0x000ea2000c1e1b00 */
[----:B------:R-:W-:-:S03]  /*02f0*/  IMAD.U32 R17, RZ, RZ, UR21 ;  /* 0x00000015ff117e24 */ /* 0x000fc6000f8e00ff */
[----:B------:R-:W3:Y:S01]  /*0300*/  LDG.E.64 R18, desc[UR16][R18.64] ;  /* 0x0000001012127981 */ /* 0x000ee2000c1e1b00 */
[----:B------:R-:W-:-:S04]  /*0310*/  IMAD.WIDE R16, R20, 0x8, R16 ;  /* 0x0000000814107825 */ /* 0x000fc800078e0210 */
[----:B------:R-:W-:Y:S01]  /*0320*/  HFMA2 R9, -RZ, RZ, 0, 4.76837158203125e-07 ;  /* 0x00000008ff097431 */ /* 0x000fe200000001ff */
[----:B------:R-:W4:Y:S04]  /*0330*/  LDG.E.64 R14, desc[UR16][R2.64+-0x10] ;  /* 0xfffff010020e7981 */ /* 0x000f28000c1e1b00 */
[----:B------:R-:W4:Y:S01]  /*0340*/  LDG.E.64 R16, desc[UR16][R16.64] ;  /* 0x0000001010107981 */ /* 0x000f22000c1e1b00 */
[----:B------:R-:W-:-:S03]  /*0350*/  IMAD.WIDE R8, R20, R9, UR6 ;  /* 0x0000000614087e25 */ /* 0x000fc6000f8e0209 */
[----:B------:R-:W5:Y:S04]  /*0360*/  LDG.E.64 R6, desc[UR16][R2.64+-0x8] ;  /* 0xfffff81002067981 */ /* 0x000f68000c1e1b00 */
[----:B------:R-:W5:Y:S01]  /*0370*/  LDG.E.64 R8, desc[UR16][R8.64] ;  /* 0x0000001008087981 */ /* 0x000f62000c1e1b00 */
[----:B------:R-:W-:-:S05]  /*0380*/  MOV R5, 0x8 ;  /* 0x0000000800057802 */ /* 0x000fca0000000f00 */
[----:B------:R-:W-:-:S06]  /*0390*/  IMAD.WIDE R4, R20, R5, UR8 ;  /* 0x0000000814047e25 */ /* 0x000fcc000f8e0205 */
[----:B------:R-:W5:Y:S01]  /*03a0*/  LDG.E.64 R4, desc[UR16][R4.64] ;  /* 0x0000001004047981 */ /* 0x000f62000c1e1b00 */
[----:B--2---:R-:W-:Y:S01]  /*03b0*/  DFMA R24, R24, R22, R12 ;  /* 0x000000161818722b */ /* 0x004fe2000000000c */
[----:B------:R-:W-:Y:S02]  /*03c0*/  IMAD.MOV.U32 R23, RZ, RZ, 0x8 ;  /* 0x00000008ff177424 */ /* 0x000fe400078e00ff */
[----:B------:R-:W2:Y:S02]  /*03d0*/  LDG.E.64 R12, desc[UR16][R2.64] ;  /* 0x00000010020c7981 */ /* 0x000ea4000c1e1b00 */
[----:B------:R-:W-:-:S03]  /*03e0*/  IMAD.WIDE R22, R20, R23, UR10 ;  /* 0x0000000a14167e25 */ /* 0x000fc6000f8e0217 */
[----:B---3--:R-:W-:Y:S01]  /*03f0*/  DFMA R18, R10, R18, R24 ;  /* 0x000000120a12722b */ /* 0x008fe20000000018 */
[----:B------:R-:W-:Y:S01]  /*0400*/  MOV R25, 0x8 ;  /* 0x0000000800197802 */ /* 0x000fe20000000f00 */
[----:B------:R-:W3:Y:S04]  /*0410*/  LDG.E.64 R10, desc[UR16][R2.64+0x8] ;  /* 0x00000810020a7981 */ /* 0x000ee8000c1e1b00 */
[----:B------:R-:W3:Y:S01]  /*0420*/  LDG.E.64 R22, desc[UR16][R22.64] ;  /* 0x0000001016167981 */ /* 0x000ee2000c1e1b00 */
[C---:B------:R-:W-:Y:S01]  /*0430*/  IMAD.WIDE R24, R20.reuse, R25, UR12 ;  /* 0x0000000c14187e25 */ /* 0x040fe2000f8e0219 */
[----:B----4-:R-:W-:Y:S01]  /*0440*/  DFMA R16, R14, R16, R18 ;  /* 0x000000100e10722b */ /* 0x010fe20000000012 */
[----:B------:R-:W-:Y:S01]  /*0450*/  MOV R19, 0x8 ;  /* 0x0000000800137802 */ /* 0x000fe20000000f00 */
[----:B------:R-:W4:Y:S04]  /*0460*/  LDG.E.64 R14, desc[UR16][R2.64+0x10] ;  /* 0x00001010020e7981 */ /* 0x000f28000c1e1b00 */
[----:B------:R-:W4:Y:S01]  /*0470*/  LDG.E.64 R24, desc[UR16][R24.64] ;  /* 0x0000001018187981 */ /* 0x000f22000c1e1b00 */
[----:B------:R-:W-:Y:S01]  /*0480*/  IMAD.WIDE R18, R20, R19, UR14 ;  /* 0x0000000e14127e25 */ /* 0x000fe2000f8e0213 */
[----:B-----5:R-:W-:-:S02]  /*0490*/  DFMA R8, R6, R8, R16 ;  /* 0x000000080608722b */ /* 0x020fc40000000010 */
[----:B------:R-:W5:Y:S04]  /*04a0*/  LDG.E.64 R6, desc[UR16][R2.64+0x18] ;  /* 0x0000181002067981 */ /* 0x000f68000c1e1b00 */
[----:B------:R-:W5:Y:S01]  /*04b0*/  LDG.E.64 R18, desc[UR16][R18.64] ;  /* 0x0000001012127981 */ /* 0x000f62000c1e1b00 */
[----:B------:R-:W-:-:S04]  /*04c0*/  UIADD3 UR4, UPT, UPT, UR4, 0x8, URZ ;  /* 0x0000000804047890 */ /* 0x000fc8000fffe0ff */
[----:B------:R-:W-:Y:S01]  /*04d0*/  UISETP.NE.AND UP0, UPT, UR4, URZ, UPT ;  /* 0x000000ff0400728c */ /* 0x000fe2000bf05270 */
[----:B--2---:R-:W-:-:S08]  /*04e0*/  DFMA R4, R12, R4, R8 ;  /* 0x000000040c04722b */ /* 0x004fd00000000008 */
[----:B---3--:R-:W-:-:S08]  /*04f0*/  DFMA R4, R10, R22, R4 ;  /* 0x000000160a04722b */ /* 0x008fd00000000004 */
[----:B----4-:R-:W-:Y:S01]  /*0500*/  DFMA R4, R14, R24, R4 ;  /* 0x000000180e04722b */ /* 0x010fe20000000004 */
[----:B------:R-:W-:-:S07]  /*0510*/  IADD3 R8, P0, PT, R2, 0x40, RZ ;  /* 0x0000004002087810 */ /* 0x000fce0007f1e0ff */
[----:B-----5:R-:W-:Y:S01]  /*0520*/  DFMA R12, R6, R18, R4 ;  /* 0x00000012060c722b */ /* 0x020fe20000000004 */
[----:B------:R-:W-:Y:S01]  /*0530*/  IMAD.U32 R5, RZ, RZ, UR18 ;  /* 0x00000012ff057e24 */ /* 0x000fe2000f8e00ff */
[----:B------:R-:W-:-:S04]  /*0540*/  IADD3.X R9, PT, PT, RZ, R3, RZ, P0, !PT ;  /* 0x00000003ff097210 */ /* 0x000fc800007fe4ff */
[----:B------:R-:W-:Y:S01]  /*0550*/  LEA R20, R5, R20, 0x3 ;  /* 0x0000001405147211 */ /* 0x000fe200078e18ff */
[----:B------:R-:W-:Y:S06]  /*0560*/  BRA.U UP0, `(.L_x_1) ;  /* 0xfffffffd002c7547 */ /* 0x000fec000b83ffff */
[----:B------:R-:W-:-:S12]  /*0570*/  ULOP3.LUT UR4, UR18, 0x7ffffff8, URZ, 0xc0, !UPT ;  /* 0x7ffffff812047892 */ /* 0x000fd8000f8ec0ff */
.L_x_0:
[----:B------:R-:W-:-:S04]  /*0580*/  ULOP3.LUT UR6, UR18, 0x7, URZ, 0xc0, !UPT ;  /* 0x0000000712067892 */ /* 0x000fc8000f8ec0ff */
[----:B------:R-:W-:-:S09]  /*0590*/  UISETP.NE.AND UP0, UPT, UR6, URZ, UPT ;  /* 0x000000ff0600728c */ /* 0x000fd2000bf05270 */
[----:B------:R-:W-:Y:S05]  /*05a0*/  BRA.U !UP0, `(.L_x_2) ;  /* 0x0000000508387547 */ /* 0x000fea000b800000 */
[----:B------:R-:W-:Y:S02]  /*05b0*/  UISETP.GE.U32.AND UP0, UPT, UR6, 0x4, UPT ;  /* 0x000000040600788c */ /* 0x000fe4000bf06070 */
[----:B------:R-:W-:-:S04]  /*05c0*/  ULOP3.LUT UR5, UR18, 0x3, URZ, 0xc0, !UPT ;  /* 0x0000000312057892 */ /* 0x000fc8000f8ec0ff */
[----:B------:R-:W-:-:S03]  /*05d0*/  UISETP.NE.AND UP1, UPT, UR5, URZ, UPT ;  /* 0x000000ff0500728c */ /* 0x000fc6000bf25270 */
[----:B------:R-:W-:Y:S08]  /*05e0*/  BRA.U !UP0, `(.L_x_3) ;  /* 0x00000001087c7547 */ /* 0x000ff0000b800000 */
[----:B------:R-:W1:Y:S01]  /*05f0*/  LDC.64 R10, c[0x0][0x380] ;  /* 0x0000e000ff0a7b82 */ /* 0x000e620000000a00 */
[----:B------:R-:W2:Y:S01]  /*0600*/  LDCU.64 UR6, c[0x0][0x380] ;  /* 0x00007000ff0677ac */ /* 0x000ea20008000a00 */
[----:B------:R-:W-:Y:S01]  /*0610*/  IMAD.U32 R5, RZ, RZ, UR4 ;  /* 0x00000004ff057e24 */ /* 0x000fe2000f8e00ff */
[C---:B------:R-:W-:Y:S01]  /*0620*/  IADD3 R3, PT, PT, R21.reuse, UR4, RZ ;  /* 0x0000000415037c10 */ /* 0x040fe2000fffe0ff */
[----:B------:R-:W-:Y:S01]  /*0630*/  IMAD.U32 R23, RZ, RZ, UR18 ;  /* 0x00000012ff177e24 */ /* 0x000fe2000f8e00ff */
[----:B------:R-:W-:Y:S01]  /*0640*/  IADD3 R2, P0, PT, R21, UR4, RZ ;  /* 0x0000000415027c10 */ /* 0x000fe2000ff1e0ff */
[----:B------:R-:W-:Y:S02]  /*0650*/  IMAD R5, R5, UR18, R0 ;  /* 0x0000001205057c24 */ /* 0x000fe4000f8e0200 */
[----:B------:R-:W3:Y:S01]  /*0660*/  LDC.64 R18, c[0x0][0x388] ;  /* 0x0000e200ff127b82 */ /* 0x000ee20000000a00 */
[----:B------:R-:W-:Y:S01]  /*0670*/  MOV R25, UR18 ;  /* 0x0000001200197c02 */ /* 0x000fe20008000f00 */
[----:B-1----:R-:W-:Y:S01]  /*0680*/  IMAD.WIDE.U32 R10, R3, 0x8, R10 ;  /* 0x00000008030a7825 */ /* 0x002fe200078e000a */
[----:B------:R-:W-:-:S02]  /*0690*/  IADD3.X R3, PT, PT, RZ, RZ, RZ, P0, !PT ;  /* 0x000000ffff037210 */ /* 0x000fc400007fe4ff */
[----:B--2---:R-:W-:-:S03]  /*06a0*/  LEA R16, P0, R2, UR6, 0x3 ;  /* 0x0000000602107c11 */ /* 0x004fc6000f8018ff */
[----:B0-----:R-:W2:Y:S01]  /*06b0*/  LDG.E.64 R10, desc[UR16][R10.64] ;  /* 0x000000100a0a7981 */ /* 0x001ea2000c1e1b00 */
[----:B---3--:R-:W-:Y:S01]  /*06c0*/  IMAD.WIDE R18, R5, 0x8, R18 ;  /* 0x0000000805127825 */ /* 0x008fe200078e0212 */
[----:B------:R-:W-:-:S04]  /*06d0*/  LEA.HI.X R17, R2, UR7, R3, 0x3, P0 ;  /* 0x0000000702117c11 */ /* 0x000fc800080f1c03 */
[----:B------:R-:W2:Y:S01]  /*06e0*/  LDG.E.64 R14, desc[UR16][R18.64] ;  /* 0x00000010120e7981 */ /* 0x000ea2000c1e1b00 */
[----:B------:R-:W-:-:S03]  /*06f0*/  IMAD.WIDE R22, R23, 0x8, R18 ;  /* 0x0000000817167825 */ /* 0x000fc600078e0212 */
[----:B------:R-:W3:Y:S04]  /*0700*/  LDG.E.64 R6, desc[UR16][R16.64+0x8] ;  /* 0x0000081010067981 */ /* 0x000ee8000c1e1b00 */
[----:B------:R-:W3:Y:S01]  /*0710*/  LDG.E.64 R8, desc[UR16][R22.64] ;  /* 0x0000001016087981 */ /* 0x000ee2000c1e1b00 */
[----:B------:R-:W-:Y:S01]  /*0720*/  IMAD.WIDE R24, R25, 0x8, R22 ;  /* 0x0000000819187825 */ /* 0x000fe200078e0216 */
[----:B------:R-:W-:Y:S02]  /*0730*/  MOV R27, UR18 ;  /* 0x00000012001b7c02 */ /* 0x000fe40008000f00 */
[----:B------:R-:W4:Y:S04]  /*0740*/  LDG.E.64 R2, desc[UR16][R16.64+0x10] ;  /* 0x0000101010027981 */ /* 0x000f28000c1e1b00 */
[----:B------:R-:W4:Y:S01]  /*0750*/  LDG.E.64 R4, desc[UR16][R24.64] ;  /* 0x0000001018047981 */ /* 0x000f22000c1e1b00 */
[----:B------:R-:W-:-:S03]  /*0760*/  IMAD.WIDE R26, R27, 0x8, R24 ;  /* 0x000000081b1a7825 */ /* 0x000fc600078e0218 */
[----:B------:R-:W5:Y:S04]  /*0770*/  LDG.E.64 R18, desc[UR16][R16.64+0x18] ;  /* 0x0000181010127981 */ /* 0x000f68000c1e1b00 */
[----:B------:R-:W5:Y:S01]  /*0780*/  LDG.E.64 R26, desc[UR16][R26.64] ;  /* 0x000000101a1a7981 */ /* 0x000f62000c1e1b00 */
[----:B------:R-:W-:Y:S01]  /*0790*/  UIADD3 UR4, UPT, UPT, UR4, 0x4, URZ ;  /* 0x0000000404047890 */ /* 0x000fe2000fffe0ff */
[----:B--2---:R-:W-:-:S08]  /*07a0*/  DFMA R10, R10, R14, R12 ;  /* 0x0000000e0a0a722b */ /* 0x004fd0000000000c */
[----:B---3--:R-:W-:-:S08]  /*07b0*/  DFMA R6, R6, R8, R10 ;  /* 0x000000080606722b */ /* 0x008fd0000000000a */
[----:B----4-:R-:W-:-:S08]  /*07c0*/  DFMA R2, R2, R4, R6 ;  /* 0x000000040202722b */ /* 0x010fd00000000006 */
[----:B-----5:R-:W-:-:S11]  /*07d0*/  DFMA R12, R18, R26, R2 ;  /* 0x0000001a120c722b */ /* 0x020fd60000000002 */
.L_x_3:
[----:B------:R-:W-:Y:S05]  /*07e0*/  BRA.U !UP1, `(.L_x_2) ;  /* 0x0000000109a87547 */ /* 0x000fea000b800000 */
[----:B------:R-:W-:Y:S01]  /*07f0*/  UISETP.NE.AND UP0, UPT, UR5, 0x1, UPT ;  /* 0x000000010500788c */ /* 0x000fe2000bf05270 */
[----:B------:R-:W-:Y:S01]  /*0800*/  IMAD.U32 R9, RZ, RZ, UR4 ;  /* 0x00000004ff097e24 */ /* 0x000fe2000f8e00ff */
[----:B------:R-:W-:Y:S02]  /*0810*/  ULOP3.LUT UR5, UR18, 0x1, URZ, 0xc0, !UPT ;  /* 0x0000000112057892 */ /* 0x000fe4000f8ec0ff */
[----:B------:R-:W-:Y:S02]  /*0820*/  MOV R11, UR18 ;  /* 0x00000012000b7c02 */ /* 0x000fe40008000f00 */
[----:B------:R-:W-:Y:S01]  /*0830*/  PLOP3.LUT P1, PT, PT, PT, UP0, 0x80, 0x8 ;  /* 0x000000000008781c */ /* 0x000fe20003f2f008 */
[----:B------:R-:W-:-:S04]  /*0840*/  UISETP.NE.U32.AND UP1, UPT, UR5, 0x1, UPT ;  /* 0x000000010500788c */ /* 0x000fc8000bf25070 */
[----:B------:R-:W1:Y:S02]  /*0850*/  @UP0 LDCU.128 UR8, c[0x0][0x380] ;  /* 0x00007000ff0807ac */ /* 0x000e640008000c00 */
[----:B------:R-:W-:Y:S01]  /*0860*/  PLOP3.LUT P0, PT, PT, PT, UP1, 0x80, 0x8 ;  /* 0x000000000008781c */ /* 0x000fe20003f0f018 */
[----:B------:R-:W2:Y:S05]  /*0870*/  @UP0 LDCU.64 UR6, c[0x0][0x380] ;  /* 0x00007000ff0607ac */ /* 0x000eaa0008000a00 */
[C---:B------:R-:W-:Y:S01]  /*0880*/  @P1 IADD3 R7, PT, PT, R21.reuse, UR4, RZ ;  /* 0x0000000415071c10 */ /* 0x040fe2000fffe0ff */
[----:B------:R-:W3:Y:S01]  /*0890*/  @!UP1 LDCU.128 UR12, c[0x0][0x380] ;  /* 0x00007000ff0c97ac */ /* 0x000ee20008000c00 */
[----:B------:R-:W-:Y:S01]  /*08a0*/  @P1 IADD3 R6, P2, PT, R21, UR4, RZ ;  /* 0x0000000415061c10 */ /* 0x000fe2000ff5e0ff */
[----:B------:R-:W-:Y:S01]  /*08b0*/  @P1 IMAD R9, R9, UR18, R0 ;  /* 0x0000001209091c24 */ /* 0x000fe2000f8e0200 */
[----:B------:R-:W-:Y:S01]  /*08c0*/  @UP0 UIADD3 UR4, UPT, UPT, UR4, 0x2, URZ ;  /* 0x0000000204040890 */ /* 0x000fe2000fffe0ff */
[----:B-1----:R-:W-:Y:S01]  /*08d0*/  MOV R2, UR8 ;  /* 0x0000000800027c02 */ /* 0x002fe20008000f00 */
[----:B------:R-:W-:Y:S01]  /*08e0*/  IMAD.U32 R3, RZ, RZ, UR9 ;  /* 0x00000009ff037e24 */ /* 0x000fe2000f8e00ff */
[----:B------:R-:W-:-:S02]  /*08f0*/  MOV R4, UR10 ;  /* 0x0000000a00047c02 */ /* 0x000fc40008000f00 */
[----:B------:R-:W-:Y:S01]  /*0900*/  MOV R5, UR11 ;  /* 0x0000000b00057c02 */ /* 0x000fe20008000f00 */
[----:B------:R-:W-:-:S04]  /*0910*/  @P1 IMAD.WIDE.U32 R2, R7, 0x8, R2 ;  /* 0x0000000807021825 */ /* 0x000fc800078e0002 */
[----:B------:R-:W-:Y:S01]  /*0920*/  @P1 IMAD.WIDE R4, R9, 0x8, R4 ;  /* 0x0000000809041825 */ /* 0x000fe200078e0204 */
[----:B------:R-:W-:Y:S01]  /*0930*/  MOV R19, UR4 ;  /* 0x0000000400137c02 */ /* 0x000fe20008000f00 */
[----:B0-----:R-:W4:Y:S02]  /*0940*/  @P1 LDG.E.64 R2, desc[UR16][R2.64] ;  /* 0x0000001002021981 */ /* 0x001f24000c1e1b00 */
[----:B------:R-:W-:Y:S01]  /*0950*/  @P1 IMAD.X R7, RZ, RZ, RZ, P2 ;  /* 0x000000ffff071224 */ /* 0x000fe200010e06ff */
[----:B--2---:R-:W-:-:S04]  /*0960*/  @P1 LEA R8, P2, R6, UR6, 0x3 ;  /* 0x0000000606081c11 */ /* 0x004fc8000f8418ff */
[----:B------:R-:W-:Y:S01]  /*0970*/  @P1 LEA.HI.X R9, R6, UR7, R7, 0x3, P2 ;  /* 0x0000000706091c11 */ /* 0x000fe200090f1c07 */
[----:B------:R-:W-:Y:S02]  /*0980*/  @P1 IMAD.WIDE R6, R11, 0x8, R4 ;  /* 0x000000080b061825 */ /* 0x000fe400078e0204 */
[----:B------:R-:W4:Y:S01]  /*0990*/  @P1 LDG.E.64 R4, desc[UR16][R4.64] ;  /* 0x0000001004041981 */ /* 0x000f22000c1e1b00 */
[----:B---3--:R-:W-:Y:S01]  /*09a0*/  MOV R14, UR12 ;  /* 0x0000000c000e7c02 */ /* 0x008fe20008000f00 */
[----:B------:R-:W-:Y:S01]  /*09b0*/  IMAD.U32 R15, RZ, RZ, UR13 ;  /* 0x0000000dff0f7e24 */ /* 0x000fe2000f8e00ff */
[----:B------:R-:W-:Y:S01]  /*09c0*/  MOV R10, UR14 ;  /* 0x0000000e000a7c02 */ /* 0x000fe20008000f00 */
[----:B------:R-:W-:Y:S01]  /*09d0*/  IMAD.U32 R11, RZ, RZ, UR15 ;  /* 0x0000000fff0b7e24 */ /* 0x000fe2000f8e00ff */
[----:B------:R-:W-:Y:S01]  /*09e0*/  @!P0 IADD3 R17, PT, PT, R21, UR4, RZ ;  /* 0x0000000415118c10 */ /* 0x000fe2000fffe0ff */
[----:B------:R-:W-:Y:S01]  /*09f0*/  @!P0 IMAD R19, R19, UR18, R0 ;  /* 0x0000001213138c24 */ /* 0x000fe2000f8e0200 */
[----:B------:R-:W2:Y:S04]  /*0a00*/  @P1 LDG.E.64 R6, desc[UR16][R6.64] ;  /* 0x0000001006061981 */ /* 0x000ea8000c1e1b00 */
[----:B------:R-:W2:Y:S01]  /*0a10*/  @P1 LDG.E.64 R8, desc[UR16][R8.64+0x8] ;  /* 0x0000081008081981 */ /* 0x000ea2000c1e1b00 */
[----:B------:R-:W-:-:S04]  /*0a20*/  @!P0 IMAD.WIDE.U32 R14, R17, 0x8, R14 ;  /* 0x00000008110e8825 */ /* 0x000fc800078e000e */
[----:B------:R-:W-:Y:S02]  /*0a30*/  @!P0 IMAD.WIDE R10, R19, 0x8, R10 ;  /* 0x00000008130a8825 */ /* 0x000fe400078e020a */
[----:B------:R-:W3:Y:S04]  /*0a40*/  @!P0 LDG.E.64 R14, desc[UR16][R14.64] ;  /* 0x000000100e0e8981 */ /* 0x000ee8000c1e1b00 */
[----:B------:R-:W3:Y:S01]  /*0a50*/  @!P0 LDG.E.64 R10, desc[UR16][R10.64] ;  /* 0x000000100a0a8981 */ /* 0x000ee2000c1e1b00 */
[----:B----4-:R-:W-:-:S08]  /*0a60*/  @P1 DFMA R2, R2, R4, R12 ;  /* 0x000000040202122b */ /* 0x010fd0000000000c */
[----:B--2---:R-:W-:-:S08]  /*0a70*/  @P1 DFMA R12, R8, R6, R2 ;  /* 0x00000006080c122b */ /* 0x004fd00000000002 */
[----:B---3--:R-:W-:-:S11]  /*0a80*/  @!P0 DFMA R12, R14, R10, R12 ;  /* 0x0000000a0e0c822b */ /* 0x008fd6000000000c */
.L_x_2:
[----:B------:R-:W1:Y:S01]  /*0a90*/  LDC.64 R2, c[0x0][0x390] ;  /* 0x0000e400ff027b82 */ /* 0x000e620000000a00 */
[----:B------:R-:W-:-:S05]  /*0aa0*/  IADD3 R21, PT, PT, R0, R21, RZ ;  /* 0x0000001500157210 */ /* 0x000fca0007ffe0ff */
[----:B-1----:R-:W-:-:S05]  /*0ab0*/  IMAD.WIDE R2, R21, 0x8, R2 ;  /* 0x0000000815027825 */ /* 0x002fca00078e0202 */
[----:B0-----:R-:W-:Y:S01]  /*0ac0*/  STG.E.64 desc[UR16][R2.64], R12 ;  /* 0x0000000c02007986 */ /* 0x001fe2000c101b10 */
[----:B------:R-:W-:Y:S05]  /*0ad0*/  EXIT ;  /* 0x000000000000794d */ /* 0x000fea0003800000 */
.L_x_4:
[----:B------:R-:W-:-:S00]  /*0ae0*/  BRA `(.L_x_4) ;  /* 0xfffffffc00fc7947 */ /* 0x000fc0000383ffff */
[----:B------:R-:W-:-:S00]  /*0af0*/  NOP ;  /* 0x0000000000007918 */ /* 0x000fc00000000000 */
        /* <DEDUP_REMOVED lines=8> */
.L_x_5:


//--------------------- .nv.shared.reserved.0     --------------------------
	.section	.nv.shared.reserved.0,"aw",@nobits
	.weak		__nv_reservedSMEM_offset_0_alias
	.size		__nv_reservedSMEM_offset_0_alias, 0, 64
	.other		__nv_reservedSMEM_offset_0_alias,@"STO_CUDA_RESERVED_SHARED STV_DEFAULT"
__nv_reservedSMEM_offset_0_alias:
	.zero		0
	.zero		64


//--------------------- .nv.constant0._Z14matrixMultiplyPKdS0_Pdi --------------------------
	.section	.nv.constant0._Z14matrixMultiplyPKdS0_Pdi,"a",@progbits
	.sectionflags	@""
	.align	4
.nv.constant0._Z14matrixMultiplyPKdS0_Pdi:
	.zero		924


//--------------------- SYMBOLS --------------------------

	.type		.nv.reservedSmem.offset0,@object
	.size		.nv.reservedSmem.offset0,0x4
